//
// Generated by NVIDIA NVVM Compiler
//
// Compiler Build ID: CL-36424714
// Cuda compilation tools, release 13.0, V13.0.88
// Based on NVVM 20.0.0
//

.version 9.0
.target sm_100
.address_size 64

	// .globl	_Z11GPU_big_dotPfS_S_x
// _ZZ11GPU_big_dotPfS_S_xE11device_data has been demoted

.visible .entry _Z11GPU_big_dotPfS_S_x(
	.param .u64 .ptr .align 1 _Z11GPU_big_dotPfS_S_x_param_0,
	.param .u64 .ptr .align 1 _Z11GPU_big_dotPfS_S_x_param_1,
	.param .u64 .ptr .align 1 _Z11GPU_big_dotPfS_S_x_param_2,
	.param .u64 _Z11GPU_big_dotPfS_S_x_param_3
)
{
	.reg .pred 	%p<3>;
	.reg .b32 	%r<14>;
	.reg .b32 	%f<72>;
	.reg .b64 	%rd<10>;
	// demoted variable
	.shared .align 4 .b8 _ZZ11GPU_big_dotPfS_S_xE11device_data[4096];
	ld.param.u64 	%rd2, [_Z11GPU_big_dotPfS_S_x_param_0];
	ld.param.u64 	%rd3, [_Z11GPU_big_dotPfS_S_x_param_1];
	ld.param.u64 	%rd1, [_Z11GPU_big_dotPfS_S_x_param_2];
	cvta.to.global.u64 	%rd4, %rd3;
	cvta.to.global.u64 	%rd5, %rd2;
	mov.u32 	%r3, %tid.x;
	mov.u32 	%r4, %ctaid.x;
	mov.u32 	%r5, %ntid.x;
	mad.lo.s32 	%r6, %r4, %r5, %r3;
	mul.wide.u32 	%rd6, %r6, 4;
	add.s64 	%rd7, %rd5, %rd6;
	ld.global.f32 	%f3, [%rd7];
	add.s64 	%rd8, %rd4, %rd6;
	ld.global.f32 	%f4, [%rd8];
	mul.f32 	%f5, %f3, %f4;
	shl.b32 	%r7, %r3, 2;
	mov.u32 	%r8, _ZZ11GPU_big_dotPfS_S_xE11device_data;
	add.s32 	%r9, %r8, %r7;
	st.shared.f32 	[%r9], %f5;
	bar.sync 	0;
	setp.ne.s32 	%p1, %r3, 0;
	@%p1 bra 	$L__BB0_4;
	mov.f32 	%f71, 0f00000000;
	mov.b32 	%r13, 64;
$L__BB0_2:
	add.s32 	%r12, %r8, %r13;
	ld.shared.f32 	%f7, [%r12+-64];
	add.f32 	%f8, %f71, %f7;
	ld.shared.f32 	%f9, [%r12+-60];
	add.f32 	%f10, %f8, %f9;
	ld.shared.f32 	%f11, [%r12+-56];
	add.f32 	%f12, %f10, %f11;
	ld.shared.f32 	%f13, [%r12+-52];
	add.f32 	%f14, %f12, %f13;
	ld.shared.f32 	%f15, [%r12+-48];
	add.f32 	%f16, %f14, %f15;
	ld.shared.f32 	%f17, [%r12+-44];
	add.f32 	%f18, %f16, %f17;
	ld.shared.f32 	%f19, [%r12+-40];
	add.f32 	%f20, %f18, %f19;
	ld.shared.f32 	%f21, [%r12+-36];
	add.f32 	%f22, %f20, %f21;
	ld.shared.f32 	%f23, [%r12+-32];
	add.f32 	%f24, %f22, %f23;
	ld.shared.f32 	%f25, [%r12+-28];
	add.f32 	%f26, %f24, %f25;
	ld.shared.f32 	%f27, [%r12+-24];
	add.f32 	%f28, %f26, %f27;
	ld.shared.f32 	%f29, [%r12+-20];
	add.f32 	%f30, %f28, %f29;
	ld.shared.f32 	%f31, [%r12+-16];
	add.f32 	%f32, %f30, %f31;
	ld.shared.f32 	%f33, [%r12+-12];
	add.f32 	%f34, %f32, %f33;
	ld.shared.f32 	%f35, [%r12+-8];
	add.f32 	%f36, %f34, %f35;
	ld.shared.f32 	%f37, [%r12+-4];
	add.f32 	%f38, %f36, %f37;
	ld.shared.f32 	%f39, [%r12];
	add.f32 	%f40, %f38, %f39;
	ld.shared.f32 	%f41, [%r12+4];
	add.f32 	%f42, %f40, %f41;
	ld.shared.f32 	%f43, [%r12+8];
	add.f32 	%f44, %f42, %f43;
	ld.shared.f32 	%f45, [%r12+12];
	add.f32 	%f46, %f44, %f45;
	ld.shared.f32 	%f47, [%r12+16];
	add.f32 	%f48, %f46, %f47;
	ld.shared.f32 	%f49, [%r12+20];
	add.f32 	%f50, %f48, %f49;
	ld.shared.f32 	%f51, [%r12+24];
	add.f32 	%f52, %f50, %f51;
	ld.shared.f32 	%f53, [%r12+28];
	add.f32 	%f54, %f52, %f53;
	ld.shared.f32 	%f55, [%r12+32];
	add.f32 	%f56, %f54, %f55;
	ld.shared.f32 	%f57, [%r12+36];
	add.f32 	%f58, %f56, %f57;
	ld.shared.f32 	%f59, [%r12+40];
	add.f32 	%f60, %f58, %f59;
	ld.shared.f32 	%f61, [%r12+44];
	add.f32 	%f62, %f60, %f61;
	ld.shared.f32 	%f63, [%r12+48];
	add.f32 	%f64, %f62, %f63;
	ld.shared.f32 	%f65, [%r12+52];
	add.f32 	%f66, %f64, %f65;
	ld.shared.f32 	%f67, [%r12+56];
	add.f32 	%f68, %f66, %f67;
	ld.shared.f32 	%f69, [%r12+60];
	add.f32 	%f71, %f68, %f69;
	add.s32 	%r13, %r13, 128;
	setp.ne.s32 	%p2, %r13, 4160;
	@%p2 bra 	$L__BB0_2;
	bar.sync 	0;
	cvta.to.global.u64 	%rd9, %rd1;
	atom.global.add.f32 	%f70, [%rd9], %f71;
$L__BB0_4:
	ret;

}


// ===== COMPILED SASS (sm_100) =====

	.target	sm_100

	.elftype	@"ET_EXEC"


//--------------------- .note.nv.tkinfo           --------------------------
	.section	.note.nv.tkinfo,"",@"SHT_NOTE"
	.sectionflags	@"SHF_NOTE_NV_TKINFO"
	.tkinfo
        /*0018*/ 	.word	0x00000002
        /*0030*/ 	.string	""
        /*0030*/ 	.string	"ptxas"
        /*0030*/ 	.string	"Cuda compilation tools, release 13.0, V13.0.88"
        /*0030*/ 	.string	"Build cuda_13.0.r13.0/compiler.36424714_0"
        /*0030*/ 	.string	"-arch sm_100 -m 64 "



//--------------------- .note.nv.cuinfo           --------------------------
	.section	.note.nv.cuinfo,"",@"SHT_NOTE"
	.sectionflags	@"SHF_NOTE_NV_CUINFO"
        /*0018*/ 	.short	0x0002
        /*001a*/ 	.short	0x0064
        /*001c*/ 	.short	0x0082
	.zero		2


//--------------------- .nv.info                  --------------------------
	.section	.nv.info,"",@"SHT_CUDA_INFO"
	.align	4


	//----- nvinfo : EIATTR_REGCOUNT
	.align		4
        /*0000*/ 	.byte	0x04, 0x2f
        /*0002*/ 	.short	(.L_1 - .L_0)
	.align		4
.L_0:
        /*0004*/ 	.word	index@(_Z11GPU_big_dotPfS_S_x)
        /*0008*/ 	.word	0x00000016


	//----- nvinfo : EIATTR_FRAME_SIZE
	.align		4
.L_1:
        /*000c*/ 	.byte	0x04, 0x11
        /*000e*/ 	.short	(.L_3 - .L_2)
	.align		4
.L_2:
        /*0010*/ 	.word	index@(_Z11GPU_big_dotPfS_S_x)
        /*0014*/ 	.word	0x00000000


	//----- nvinfo : EIATTR_MIN_STACK_SIZE
	.align		4
.L_3:
        /*0018*/ 	.byte	0x04, 0x12
        /*001a*/ 	.short	(.L_5 - .L_4)
	.align		4
.L_4:
        /*001c*/ 	.word	index@(_Z11GPU_big_dotPfS_S_x)
        /*0020*/ 	.word	0x00000000
.L_5:


//--------------------- .nv.compat                --------------------------
	.section	.nv.compat,"",@"SHT_CUDA_COMPAT_INFO"
	.align	4
        /*0000*/ 	.byte	0x02, 0x09, 0x00, 0x00, 0x02, 0x02, 0x01, 0x00, 0x02, 0x05, 0x05, 0x00, 0x03, 0x07, 0x01, 0x01
        /*0010*/ 	.byte	0x02, 0x03, 0x00, 0x00, 0x02, 0x06, 0x01, 0x00, 0x04, 0x0b, 0x08, 0x00, 0x09, 0x00, 0x00, 0x00
        /*0020*/ 	.byte	0x00, 0x00, 0x00, 0x00


//--------------------- .nv.info._Z11GPU_big_dotPfS_S_x --------------------------
	.section	.nv.info._Z11GPU_big_dotPfS_S_x,"",@"SHT_CUDA_INFO"
	.sectionflags	@""
	.align	4


	//----- nvinfo : EIATTR_CUDA_API_VERSION
	.align		4
        /*0000*/ 	.byte	0x04, 0x37
        /*0002*/ 	.short	(.L_7 - .L_6)
.L_6:
        /*0004*/ 	.word	0x00000082


	//----- nvinfo : EIATTR_KPARAM_INFO
	.align		4
.L_7:
        /*0008*/ 	.byte	0x04, 0x17
        /*000a*/ 	.short	(.L_9 - .L_8)
.L_8:
        /*000c*/ 	.word	0x00000000
        /*0010*/ 	.short	0x0003
        /*0012*/ 	.short	0x0018
        /*0014*/ 	.byte	0x00, 0xf0, 0x21, 0x00


	//----- nvinfo : EIATTR_KPARAM_INFO
	.align		4
.L_9:
        /*0018*/ 	.byte	0x04, 0x17
        /*001a*/ 	.short	(.L_11 - .L_10)
.L_10:
        /*001c*/ 	.word	0x00000000
        /*0020*/ 	.short	0x0002
        /*0022*/ 	.short	0x0010
        /*0024*/ 	.byte	0x00, 0xf5, 0x21, 0x00


	//----- nvinfo : EIATTR_KPARAM_INFO
	.align		4
.L_11:
        /*0028*/ 	.byte	0x04, 0x17
        /*002a*/ 	.short	(.L_13 - .L_12)
.L_12:
        /*002c*/ 	.word	0x00000000
        /*0030*/ 	.short	0x0001
        /*0032*/ 	.short	0x0008
        /*0034*/ 	.byte	0x00, 0xf5, 0x21, 0x00


	//----- nvinfo : EIATTR_KPARAM_INFO
	.align		4
.L_13:
        /*0038*/ 	.byte	0x04, 0x17
        /*003a*/ 	.short	(.L_15 - .L_14)
.L_14:
        /*003c*/ 	.word	0x00000000
        /*0040*/ 	.short	0x0000
        /*0042*/ 	.short	0x0000
        /*0044*/ 	.byte	0x00, 0xf5, 0x21, 0x00


	//----- nvinfo : EIATTR_SPARSE_MMA_MASK
	.align		4
.L_15:
        /*0048*/ 	.byte	0x03, 0x50
        /*004a*/ 	.short	0x0000


	//----- nvinfo : EIATTR_MAXREG_COUNT
	.align		4
        /*004c*/ 	.byte	0x03, 0x1b
        /*004e*/ 	.short	0x00ff


	//----- nvinfo : EIATTR_NUM_BARRIERS
	.align		4
        /*0050*/ 	.byte	0x02, 0x4c
        /*0052*/ 	.byte	0x01
	.zero		1


	//----- nvinfo : EIATTR_MERCURY_ISA_VERSION
	.align		4
        /*0054*/ 	.byte	0x03, 0x5f
        /*0056*/ 	.short	0x0101


	//----- nvinfo : EIATTR_VRC_CTA_INIT_COUNT
	.align		4
        /*0058*/ 	.byte	0x02, 0x4a
	.zero		1
	.zero		1


	//----- nvinfo : EIATTR_EXIT_INSTR_OFFSETS
	.align		4
        /*005c*/ 	.byte	0x04, 0x1c
        /*005e*/ 	.short	(.L_17 - .L_16)


	//   ....[0]....
.L_16:
        /*0060*/ 	.word	0x00000140


	//   ....[1]....
        /*0064*/ 	.word	0x00000450


	//----- nvinfo : EIATTR_CBANK_PARAM_SIZE
	.align		4
.L_17:
        /*0068*/ 	.byte	0x03, 0x19
        /*006a*/ 	.short	0x0020


	//----- nvinfo : EIATTR_PARAM_CBANK
	.align		4
        /*006c*/ 	.byte	0x04, 0x0a
        /*006e*/ 	.short	(.L_19 - .L_18)
	.align		4
.L_18:
        /*0070*/ 	.word	index@(.nv.constant0._Z11GPU_big_dotPfS_S_x)
        /*0074*/ 	.short	0x0380
        /*0076*/ 	.short	0x0020


	//----- nvinfo : EIATTR_SW_WAR
	.align		4
.L_19:
        /*0078*/ 	.byte	0x04, 0x36
        /*007a*/ 	.short	(.L_21 - .L_20)
.L_20:
        /*007c*/ 	.word	0x00000008
.L_21:


//--------------------- .nv.callgraph             --------------------------
	.section	.nv.callgraph,"",@"SHT_CUDA_CALLGRAPH"
	.align	4
	.sectionentsize	8
	.align		4
        /*0000*/ 	.word	0x00000000
	.align		4
        /*0004*/ 	.word	0xffffffff
	.align		4
        /*0008*/ 	.word	0x00000000
	.align		4
        /*000c*/ 	.word	0xfffffffe
	.align		4
        /*0010*/ 	.word	0x00000000
	.align		4
        /*0014*/ 	.word	0xfffffffd
	.align		4
        /*0018*/ 	.word	0x00000000
	.align		4
        /*001c*/ 	.word	0xfffffffc


//--------------------- .text._Z11GPU_big_dotPfS_S_x --------------------------
	.section	.text._Z11GPU_big_dotPfS_S_x,"ax",@progbits
	.align	128
        .global         _Z11GPU_big_dotPfS_S_x
        .type           _Z11GPU_big_dotPfS_S_x,@function
        .size           _Z11GPU_big_dotPfS_S_x,(.L_x_2 - _Z11GPU_big_dotPfS_S_x)
        .other          _Z11GPU_big_dotPfS_S_x,@"STO_CUDA_ENTRY STV_DEFAULT"
_Z11GPU_big_dotPfS_S_x:
.text._Z11GPU_big_dotPfS_S_x:
[----:B------:R-:W-:Y:S01]  /*0000*/  LDC R1, c[0x0][0x37c] ;  /* 0x0000df00ff017b82 */ /* 0x000fe20000000800 */
[----:B------:R-:W0:Y:S07]  /*0010*/  S2R R6, SR_TID.X ;  /* 0x0000000000067919 */ /* 0x000e2e0000002100 */
[----:B------:R-:W0:Y:S01]  /*0020*/  S2UR UR4, SR_CTAID.X ;  /* 0x00000000000479c3 */ /* 0x000e220000002500 */
[----:B------:R-:W1:Y:S07]  /*0030*/  LDCU.64 UR6, c[0x0][0x358] ;  /* 0x00006b00ff0677ac */ /* 0x000e6e0008000a00 */
[----:B------:R-:W0:Y:S08]  /*0040*/  LDC R7, c[0x0][0x360] ;  /* 0x0000d800ff077b82 */ /* 0x000e300000000800 */
[----:B------:R-:W2:Y:S08]  /*0050*/  LDC.64 R2, c[0x0][0x380] ;  /* 0x0000e000ff027b82 */ /* 0x000eb00000000a00 */
[----:B------:R-:W3:Y:S01]  /*0060*/  LDC.64 R4, c[0x0][0x388] ;  /* 0x0000e200ff047b82 */ /* 0x000ee20000000a00 */
[----:B0-----:R-:W-:-:S04]  /*0070*/  IMAD R7, R7, UR4, R6 ;  /* 0x0000000407077c24 */ /* 0x001fc8000f8e0206 */
[----:B--2---:R-:W-:-:S06]  /*0080*/  IMAD.WIDE.U32 R2, R7, 0x4, R2 ;  /* 0x0000000407027825 */ /* 0x004fcc00078e0002 */
[----:B-1----:R-:W2:Y:S01]  /*0090*/  LDG.E R2, desc[UR6][R2.64] ;  /* 0x0000000602027981 */ /* 0x002ea2000c1e1900 */
[----:B---3--:R-:W-:-:S06]  /*00a0*/  IMAD.WIDE.U32 R4, R7, 0x4, R4 ;  /* 0x0000000407047825 */ /* 0x008fcc00078e0004 */
[----:B------:R-:W2:Y:S01]  /*00b0*/  LDG.E R5, desc[UR6][R4.64] ;  /* 0x0000000604057981 */ /* 0x000ea2000c1e1900 */
[----:B------:R-:W0:Y:S01]  /*00c0*/  S2UR UR5, SR_CgaCtaId ;  /* 0x00000000000579c3 */ /* 0x000e220000008800 */
[----:B------:R-:W-:Y:S02]  /*00d0*/  UMOV UR4, 0x400 ;  /* 0x0000040000047882 */ /* 0x000fe40000000000 */
[----:B0-----:R-:W-:-:S06]  /*00e0*/  ULEA UR4, UR5, UR4, 0x18 ;  /* 0x0000000405047291 */ /* 0x001fcc000f8ec0ff */
[C---:B------:R-:W-:Y:S02]  /*00f0*/  LEA R7, R6.reuse, UR4, 0x2 ;  /* 0x0000000406077c11 */ /* 0x040fe4000f8e10ff */
[----:B------:R-:W-:Y:S01]  /*0100*/  ISETP.NE.AND P0, PT, R6, RZ, PT ;  /* 0x000000ff0600720c */ /* 0x000fe20003f05270 */
[----:B--2---:R-:W-:-:S05]  /*0110*/  FMUL R0, R2, R5 ;  /* 0x0000000502007220 */ /* 0x004fca0000400000 */
[----:B------:R0:W-:Y:S01]  /*0120*/  STS [R7], R0 ;  /* 0x0000000007007388 */ /* 0x0001e20000000800 */
[----:B------:R-:W-:Y:S06]  /*0130*/  BAR.SYNC.DEFER_BLOCKING 0x0 ;  /* 0x0000000000007b1d */ /* 0x000fec0000010000 */
[----:B------:R-:W-:Y:S05]  /*0140*/  @P0 EXIT ;  /* 0x000000000000094d */ /* 0x000fea0003800000 */
[----:B0-----:R-:W-:Y:S01]  /*0150*/  HFMA2 R7, -RZ, RZ, 0, 0 ;  /* 0x00000000ff077431 */ /* 0x001fe200000001ff */
[----:B------:R-:W-:-:S07]  /*0160*/  MOV R0, 0x40 ;  /* 0x0000004000007802 */ /* 0x000fce0000000f00 */
.L_x_0:
[----:B------:R-:W0:Y:S04]  /*0170*/  LDS.128 R12, [R0+UR4+-0x40] ;  /* 0xffffc004000c7984 */ /* 0x000e280008000c00 */
[----:B------:R-:W1:Y:S04]  /*0180*/  LDS.128 R16, [R0+UR4+-0x30] ;  /* 0xffffd00400107984 */ /* 0x000e680008000c00 */
[----:B------:R-:W2:Y:S01]  /*0190*/  LDS.128 R8, [R0+UR4+-0x20] ;  /* 0xffffe00400087984 */ /* 0x000ea20008000c00 */
[----:B0-----:R-:W-:-:S03]  /*01a0*/  FADD R12, R12, R7 ;  /* 0x000000070c0c7221 */ /* 0x001fc60000000000 */
[----:B------:R-:W0:Y:S01]  /*01b0*/  LDS.128 R4, [R0+UR4+-0x10] ;  /* 0xfffff00400047984 */ /* 0x000e220008000c00 */
[----:B------:R-:W-:-:S04]  /*01c0*/  FADD R13, R12, R13 ;  /* 0x0000000d0c0d7221 */ /* 0x000fc80000000000 */
[----:B------:R-:W-:-:S04]  /*01d0*/  FADD R14, R13, R14 ;  /* 0x0000000e0d0e7221 */ /* 0x000fc80000000000 */
[----:B------:R-:W-:-:S04]  /*01e0*/  FADD R15, R14, R15 ;  /* 0x0000000f0e0f7221 */ /* 0x000fc80000000000 */
[----:B-1----:R-:W-:Y:S02]  /*01f0*/  FADD R16, R15, R16 ;  /* 0x000000100f107221 */ /* 0x002fe40000000000 */
[----:B------:R-:W1:Y:S02]  /*0200*/  LDS.128 R12, [R0+UR4] ;  /* 0x00000004000c7984 */ /* 0x000e640008000c00 */
[----:B------:R-:W-:-:S04]  /*0210*/  FADD R17, R16, R17 ;  /* 0x0000001110117221 */ /* 0x000fc80000000000 */
[----:B------:R-:W-:-:S04]  /*0220*/  FADD R18, R17, R18 ;  /* 0x0000001211127221 */ /* 0x000fc80000000000 */
[----:B------:R-:W-:-:S04]  /*0230*/  FADD R19, R18, R19 ;  /* 0x0000001312137221 */ /* 0x000fc80000000000 */
[----:B--2---:R-:W-:Y:S02]  /*0240*/  FADD R8, R19, R8 ;  /* 0x0000000813087221 */ /* 0x004fe40000000000 */
[----:B------:R-:W2:Y:S02]  /*0250*/  LDS.128 R16, [R0+UR4+0x10] ;  /* 0x0000100400107984 */ /* 0x000ea40008000c00 */
[----:B------:R-:W-:-:S04]  /*0260*/  FADD R9, R8, R9 ;  /* 0x0000000908097221 */ /* 0x000fc80000000000 */
[----:B------:R-:W-:-:S04]  /*0270*/  FADD R10, R9, R10 ;  /* 0x0000000a090a7221 */ /* 0x000fc80000000000 */
[----:B------:R-:W-:-:S04]  /*0280*/  FADD R11, R10, R11 ;  /* 0x0000000b0a0b7221 */ /* 0x000fc80000000000 */
[----:B0-----:R-:W-:Y:S02]  /*0290*/  FADD R4, R11, R4 ;  /* 0x000000040b047221 */ /* 0x001fe40000000000 */
[----:B------:R-:W0:Y:S02]  /*02a0*/  LDS.128 R8, [R0+UR4+0x20] ;  /* 0x0000200400087984 */ /* 0x000e240008000c00 */
[----:B------:R-:W-:-:S04]  /*02b0*/  FADD R5, R4, R5 ;  /* 0x0000000504057221 */ /* 0x000fc80000000000 */
[----:B------:R-:W-:-:S04]  /*02c0*/  FADD R6, R5, R6 ;  /* 0x0000000605067221 */ /* 0x000fc80000000000 */
[----:B------:R-:W-:-:S04]  /*02d0*/  FADD R7, R6, R7 ;  /* 0x0000000706077221 */ /* 0x000fc80000000000 */
[----:B-1----:R-:W-:Y:S02]  /*02e0*/  FADD R12, R7, R12 ;  /* 0x0000000c070c7221 */ /* 0x002fe40000000000 */
[----:B------:R1:W3:Y:S02]  /*02f0*/  LDS.128 R4, [R0+UR4+0x30] ;  /* 0x0000300400047984 */ /* 0x0002e40008000c00 */
[----:B------:R-:W-:-:S04]  /*0300*/  FADD R13, R12, R13 ;  /* 0x0000000d0c0d7221 */ /* 0x000fc80000000000 */
[----:B------:R-:W-:Y:S01]  /*0310*/  FADD R14, R13, R14 ;  /* 0x0000000e0d0e7221 */ /* 0x000fe20000000000 */
[----:B-1----:R-:W-:-:S03]  /*0320*/  IADD3 R0, PT, PT, R0, 0x80, RZ ;  /* 0x0000008000007810 */ /* 0x002fc60007ffe0ff */
[----:B------:R-:W-:Y:S01]  /*0330*/  FADD R15, R14, R15 ;  /* 0x0000000f0e0f7221 */ /* 0x000fe20000000000 */
[----:B------:R-:W-:-:S03]  /*0340*/  ISETP.NE.AND P0, PT, R0, 0x1040, PT ;  /* 0x000010400000780c */ /* 0x000fc60003f05270 */
[----:B--2---:R-:W-:-:S04]  /*0350*/  FADD R16, R15, R16 ;  /* 0x000000100f107221 */ /* 0x004fc80000000000 */
[----:B------:R-:W-:-:S04]  /*0360*/  FADD R17, R16, R17 ;  /* 0x0000001110117221 */ /* 0x000fc80000000000 */
[----:B------:R-:W-:-:S04]  /*0370*/  FADD R18, R17, R18 ;  /* 0x0000001211127221 */ /* 0x000fc80000000000 */
[----:B------:R-:W-:-:S04]  /*0380*/  FADD R19, R18, R19 ;  /* 0x0000001312137221 */ /* 0x000fc80000000000 */
[----:B0-----:R-:W-:-:S04]  /*0390*/  FADD R8, R19, R8 ;  /* 0x0000000813087221 */ /* 0x001fc80000000000 */
[----:B------:R-:W-:-:S04]  /*03a0*/  FADD R9, R8, R9 ;  /* 0x0000000908097221 */ /* 0x000fc80000000000 */
[----:B------:R-:W-:-:S04]  /*03b0*/  FADD R10, R9, R10 ;  /* 0x0000000a090a7221 */ /* 0x000fc80000000000 */
[----:B------:R-:W-:-:S04]  /*03c0*/  FADD R11, R10, R11 ;  /* 0x0000000b0a0b7221 */ /* 0x000fc80000000000 */
[----:B---3--:R-:W-:-:S04]  /*03d0*/  FADD R4, R11, R4 ;  /* 0x000000040b047221 */ /* 0x008fc80000000000 */
[----:B------:R-:W-:-:S04]  /*03e0*/  FADD R5, R4, R5 ;  /* 0x0000000504057221 */ /* 0x000fc80000000000 */
[----:B------:R-:W-:-:S04]  /*03f0*/  FADD R6, R5, R6 ;  /* 0x0000000605067221 */ /* 0x000fc80000000000 */
[----:B------:R-:W-:Y:S01]  /*0400*/  FADD R7, R6, R7 ;  /* 0x0000000706077221 */ /* 0x000fe20000000000 */
[----:B------:R-:W-:Y:S06]  /*0410*/  @P0 BRA `(.L_x_0) ;  /* 0xfffffffc00540947 */ /* 0x000fec000383ffff */
[----:B------:R-:W0:Y:S08]  /*0420*/  LDC.64 R2, c[0x0][0x390] ;  /* 0x0000e400ff027b82 */ /* 0x000e300000000a00 */
[----:B------:R-:W-:Y:S06]  /*0430*/  BAR.SYNC.DEFER_BLOCKING 0x0 ;  /* 0x0000000000007b1d */ /* 0x000fec0000010000 */
[----:B0-----:R-:W-:Y:S01]  /*0440*/  REDG.E.ADD.F32.FTZ.RN.STRONG.GPU desc[UR6][R2.64], R7 ;  /* 0x00000007020079a6 */ /* 0x001fe2000c12f306 */
[----:B------:R-:W-:Y:S05]  /*0450*/  EXIT ;  /* 0x000000000000794d */ /* 0x000fea0003800000 */
.L_x_1:
[----:B------:R-:W-:-:S00]  /*0460*/  BRA `(.L_x_1) ;  /* 0xfffffffc00fc7947 */ /* 0x000fc0000383ffff */
[----:B------:R-:W-:-:S00]  /*0470*/  NOP ;  /* 0x0000000000007918 */ /* 0x000fc00000000000 */
        /* <DEDUP_REMOVED lines=8> */
.L_x_2:


//--------------------- .nv.shared._Z11GPU_big_dotPfS_S_x --------------------------
	.section	.nv.shared._Z11GPU_big_dotPfS_S_x,"aw",@nobits
	.sectionflags	@""
	.align	4
.nv.shared._Z11GPU_big_dotPfS_S_x:
	.zero		5120


//--------------------- .nv.shared.reserved.0     --------------------------
	.section	.nv.shared.reserved.0,"aw",@nobits
	.weak		__nv_reservedSMEM_offset_0_alias
	.size		__nv_reservedSMEM_offset_0_alias, 0, 64
	.other		__nv_reservedSMEM_offset_0_alias,@"STO_CUDA_RESERVED_SHARED STV_DEFAULT"
__nv_reservedSMEM_offset_0_alias:
	.zero		0
	.zero		64


//--------------------- .nv.constant0._Z11GPU_big_dotPfS_S_x --------------------------
	.section	.nv.constant0._Z11GPU_big_dotPfS_S_x,"a",@progbits
	.sectionflags	@""
	.align	4
.nv.constant0._Z11GPU_big_dotPfS_S_x:
	.zero		928


//--------------------- SYMBOLS --------------------------

	.type		.nv.reservedSmem.offset0,@object
	.size		.nv.reservedSmem.offset0,0x4
	.type		.nv.reservedSmem.cap,@object
	.size		.nv.reservedSmem.cap,0x4
